//
// Generated by NVIDIA NVVM Compiler
//
// Compiler Build ID: CL-36424714
// Cuda compilation tools, release 13.0, V13.0.88
// Based on NVVM 20.0.0
//

.version 9.0
.target sm_100
.address_size 64

	// .globl	_Z4InitIiJEEvPT_DpT0_

.visible .entry _Z4InitIiJEEvPT_DpT0_(
	.param .u64 .ptr .align 1 _Z4InitIiJEEvPT_DpT0__param_0
)
{
	.reg .b32 	%r<5>;
	.reg .b64 	%rd<5>;

	ld.param.u64 	%rd1, [_Z4InitIiJEEvPT_DpT0__param_0];
	cvta.to.global.u64 	%rd2, %rd1;
	mov.u32 	%r1, %ctaid.x;
	mov.u32 	%r2, %ntid.x;
	mov.u32 	%r3, %tid.x;
	mad.lo.s32 	%r4, %r1, %r2, %r3;
	mul.wide.s32 	%rd3, %r4, 4;
	add.s64 	%rd4, %rd2, %rd3;
	st.global.u32 	[%rd4], %r4;
	ret;

}


// ===== COMPILED SASS (sm_100) =====

	.target	sm_100

	.elftype	@"ET_EXEC"


//--------------------- .note.nv.tkinfo           --------------------------
	.section	.note.nv.tkinfo,"",@"SHT_NOTE"
	.sectionflags	@"SHF_NOTE_NV_TKINFO"
	.tkinfo
        /*0018*/ 	.word	0x00000002
        /*0030*/ 	.string	""
        /*0030*/ 	.string	"ptxas"
        /*0030*/ 	.string	"Cuda compilation tools, release 13.0, V13.0.88"
        /*0030*/ 	.string	"Build cuda_13.0.r13.0/compiler.36424714_0"
        /*0030*/ 	.string	"-arch sm_100 -m 64 "



//--------------------- .note.nv.cuinfo           --------------------------
	.section	.note.nv.cuinfo,"",@"SHT_NOTE"
	.sectionflags	@"SHF_NOTE_NV_CUINFO"
        /*0018*/ 	.short	0x0002
        /*001a*/ 	.short	0x0064
        /*001c*/ 	.short	0x0082
	.zero		2


//--------------------- .nv.info                  --------------------------
	.section	.nv.info,"",@"SHT_CUDA_INFO"
	.align	4


	//----- nvinfo : EIATTR_REGCOUNT
	.align		4
        /*0000*/ 	.byte	0x04, 0x2f
        /*0002*/ 	.short	(.L_1 - .L_0)
	.align		4
.L_0:
        /*0004*/ 	.word	index@(_Z4InitIiJEEvPT_DpT0_)
        /*0008*/ 	.word	0x00000008


	//----- nvinfo : EIATTR_FRAME_SIZE
	.align		4
.L_1:
        /*000c*/ 	.byte	0x04, 0x11
        /*000e*/ 	.short	(.L_3 - .L_2)
	.align		4
.L_2:
        /*0010*/ 	.word	index@(_Z4InitIiJEEvPT_DpT0_)
        /*0014*/ 	.word	0x00000000


	//----- nvinfo : EIATTR_MIN_STACK_SIZE
	.align		4
.L_3:
        /*0018*/ 	.byte	0x04, 0x12
        /*001a*/ 	.short	(.L_5 - .L_4)
	.align		4
.L_4:
        /*001c*/ 	.word	index@(_Z4InitIiJEEvPT_DpT0_)
        /*0020*/ 	.word	0x00000000
.L_5:


//--------------------- .nv.compat                --------------------------
	.section	.nv.compat,"",@"SHT_CUDA_COMPAT_INFO"
	.align	4
        /*0000*/ 	.byte	0x02, 0x09, 0x00, 0x00, 0x02, 0x02, 0x01, 0x00, 0x02, 0x05, 0x05, 0x00, 0x03, 0x07, 0x01, 0x01
        /*0010*/ 	.byte	0x02, 0x03, 0x00, 0x00, 0x02, 0x06, 0x01, 0x00, 0x04, 0x0b, 0x08, 0x00, 0x09, 0x00, 0x00, 0x00
        /*0020*/ 	.byte	0x00, 0x00, 0x00, 0x00


//--------------------- .nv.info._Z4InitIiJEEvPT_DpT0_ --------------------------
	.section	.nv.info._Z4InitIiJEEvPT_DpT0_,"",@"SHT_CUDA_INFO"
	.sectionflags	@""
	.align	4


	//----- nvinfo : EIATTR_CUDA_API_VERSION
	.align		4
        /*0000*/ 	.byte	0x04, 0x37
        /*0002*/ 	.short	(.L_7 - .L_6)
.L_6:
        /*0004*/ 	.word	0x00000082


	//----- nvinfo : EIATTR_KPARAM_INFO
	.align		4
.L_7:
        /*0008*/ 	.byte	0x04, 0x17
        /*000a*/ 	.short	(.L_9 - .L_8)
.L_8:
        /*000c*/ 	.word	0x00000000
        /*0010*/ 	.short	0x0000
        /*0012*/ 	.short	0x0000
        /*0014*/ 	.byte	0x00, 0xf5, 0x21, 0x00


	//----- nvinfo : EIATTR_SPARSE_MMA_MASK
	.align		4
.L_9:
        /*0018*/ 	.byte	0x03, 0x50
        /*001a*/ 	.short	0x0000


	//----- nvinfo : EIATTR_MAXREG_COUNT
	.align		4
        /*001c*/ 	.byte	0x03, 0x1b
        /*001e*/ 	.short	0x00ff


	//----- nvinfo : EIATTR_MERCURY_ISA_VERSION
	.align		4
        /*0020*/ 	.byte	0x03, 0x5f
        /*0022*/ 	.short	0x0101


	//----- nvinfo : EIATTR_VRC_CTA_INIT_COUNT
	.align		4
        /*0024*/ 	.byte	0x02, 0x4a
	.zero		1
	.zero		1


	//----- nvinfo : EIATTR_EXIT_INSTR_OFFSETS
	.align		4
        /*0028*/ 	.byte	0x04, 0x1c
        /*002a*/ 	.short	(.L_11 - .L_10)


	//   ....[0]....
.L_10:
        /*002c*/ 	.word	0x00000090


	//----- nvinfo : EIATTR_CBANK_PARAM_SIZE
	.align		4
.L_11:
        /*0030*/ 	.byte	0x03, 0x19
        /*0032*/ 	.short	0x0008


	//----- nvinfo : EIATTR_PARAM_CBANK
	.align		4
        /*0034*/ 	.byte	0x04, 0x0a
        /*0036*/ 	.short	(.L_13 - .L_12)
	.align		4
.L_12:
        /*0038*/ 	.word	index@(.nv.constant0._Z4InitIiJEEvPT_DpT0_)
        /*003c*/ 	.short	0x0380
        /*003e*/ 	.short	0x0008


	//----- nvinfo : EIATTR_SW_WAR
	.align		4
.L_13:
        /*0040*/ 	.byte	0x04, 0x36
        /*0042*/ 	.short	(.L_15 - .L_14)
.L_14:
        /*0044*/ 	.word	0x00000008
.L_15:


//--------------------- .nv.callgraph             --------------------------
	.section	.nv.callgraph,"",@"SHT_CUDA_CALLGRAPH"
	.align	4
	.sectionentsize	8
	.align		4
        /*0000*/ 	.word	0x00000000
	.align		4
        /*0004*/ 	.word	0xffffffff
	.align		4
        /*0008*/ 	.word	0x00000000
	.align		4
        /*000c*/ 	.word	0xfffffffe
	.align		4
        /*0010*/ 	.word	0x00000000
	.align		4
        /*0014*/ 	.word	0xfffffffd
	.align		4
        /*0018*/ 	.word	0x00000000
	.align		4
        /*001c*/ 	.word	0xfffffffc


//--------------------- .text._Z4InitIiJEEvPT_DpT0_ --------------------------
	.section	.text._Z4InitIiJEEvPT_DpT0_,"ax",@progbits
	.align	128
        .global         _Z4InitIiJEEvPT_DpT0_
        .type           _Z4InitIiJEEvPT_DpT0_,@function
        .size           _Z4InitIiJEEvPT_DpT0_,(.L_x_1 - _Z4InitIiJEEvPT_DpT0_)
        .other          _Z4InitIiJEEvPT_DpT0_,@"STO_CUDA_ENTRY STV_DEFAULT"
_Z4InitIiJEEvPT_DpT0_:
.text._Z4InitIiJEEvPT_DpT0_:
[----:B------:R-:W-:Y:S01]  /*0000*/  LDC R1, c[0x0][0x37c] ;  /* 0x0000df00ff017b82 */ /* 0x000fe20000000800 */
[----:B------:R-:W0:Y:S07]  /*0010*/  S2R R0, SR_TID.X ;  /* 0x0000000000007919 */ /* 0x000e2e0000002100 */
[----:B------:R-:W0:Y:S01]  /*0020*/  S2UR UR6, SR_CTAID.X ;  /* 0x00000000000679c3 */ /* 0x000e220000002500 */
[----:B------:R-:W1:Y:S07]  /*0030*/  LDCU.64 UR4, c[0x0][0x358] ;  /* 0x00006b00ff0477ac */ /* 0x000e6e0008000a00 */
[----:B------:R-:W0:Y:S08]  /*0040*/  LDC R5, c[0x0][0x360] ;  /* 0x0000d800ff057b82 */ /* 0x000e300000000800 */
[----:B------:R-:W2:Y:S01]  /*0050*/  LDC.64 R2, c[0x0][0x380] ;  /* 0x0000e000ff027b82 */ /* 0x000ea20000000a00 */
[----:B0-----:R-:W-:-:S04]  /*0060*/  IMAD R5, R5, UR6, R0 ;  /* 0x0000000605057c24 */ /* 0x001fc8000f8e0200 */
[----:B--2---:R-:W-:-:S05]  /*0070*/  IMAD.WIDE R2, R5, 0x4, R2 ;  /* 0x0000000405027825 */ /* 0x004fca00078e0202 */
[----:B-1----:R-:W-:Y:S01]  /*0080*/  STG.E desc[UR4][R2.64], R5 ;  /* 0x0000000502007986 */ /* 0x002fe2000c101904 */
[----:B------:R-:W-:Y:S05]  /*0090*/  EXIT ;  /* 0x000000000000794d */ /* 0x000fea0003800000 */
.L_x_0:
[----:B------:R-:W-:-:S00]  /*00a0*/  BRA `(.L_x_0) ;  /* 0xfffffffc00fc7947 */ /* 0x000fc0000383ffff */
[----:B------:R-:W-:-:S00]  /*00b0*/  NOP ;  /* 0x0000000000007918 */ /* 0x000fc00000000000 */
        /* <DEDUP_REMOVED lines=12> */
.L_x_1:


//--------------------- .nv.shared.reserved.0     --------------------------
	.section	.nv.shared.reserved.0,"aw",@nobits
	.weak		__nv_reservedSMEM_offset_0_alias
	.size		__nv_reservedSMEM_offset_0_alias, 0, 64
	.other		__nv_reservedSMEM_offset_0_alias,@"STO_CUDA_RESERVED_SHARED STV_DEFAULT"
__nv_reservedSMEM_offset_0_alias:
	.zero		0
	.zero		64


//--------------------- .nv.constant0._Z4InitIiJEEvPT_DpT0_ --------------------------
	.section	.nv.constant0._Z4InitIiJEEvPT_DpT0_,"a",@progbits
	.sectionflags	@""
	.align	4
.nv.constant0._Z4InitIiJEEvPT_DpT0_:
	.zero		904


//--------------------- SYMBOLS --------------------------

	.type		.nv.reservedSmem.offset0,@object
	.size		.nv.reservedSmem.offset0,0x4
